//
// Generated by NVIDIA NVVM Compiler
//
// Compiler Build ID: CL-36424714
// Cuda compilation tools, release 13.0, V13.0.88
// Based on NVVM 20.0.0
//

.version 9.0
.target sm_100
.address_size 64

	// .globl	_Z15readonly_float4P6float4m

.visible .entry _Z15readonly_float4P6float4m(
	.param .u64 .ptr .align 1 _Z15readonly_float4P6float4m_param_0,
	.param .u64 _Z15readonly_float4P6float4m_param_1
)
{
	.reg .pred 	%p<3>;
	.reg .b32 	%r<6>;
	.reg .b32 	%f<2>;
	.reg .b64 	%rd<7>;

	ld.param.u64 	%rd3, [_Z15readonly_float4P6float4m_param_0];
	ld.param.u64 	%rd4, [_Z15readonly_float4P6float4m_param_1];
	mov.u32 	%r1, %tid.x;
	mov.u32 	%r2, %ctaid.x;
	mov.u32 	%r3, %ntid.x;
	mad.lo.s32 	%r4, %r2, %r3, %r1;
	cvt.u64.u32 	%rd1, %r4;
	setp.le.u64 	%p1, %rd4, %rd1;
	@%p1 bra 	$L__BB0_3;
	cvta.to.global.u64 	%rd5, %rd3;
	shl.b64 	%rd6, %rd1, 4;
	add.s64 	%rd2, %rd5, %rd6;
	ld.global.f32 	%f1, [%rd2];
	setp.neu.f32 	%p2, %f1, 0f3F800000;
	@%p2 bra 	$L__BB0_3;
	mov.b32 	%r5, 1065353216;
	st.global.u32 	[%rd2], %r5;
$L__BB0_3:
	ret;

}
	// .globl	_Z26readonly_gridstride_float4P6float4m
.visible .entry _Z26readonly_gridstride_float4P6float4m(
	.param .u64 .ptr .align 1 _Z26readonly_gridstride_float4P6float4m_param_0,
	.param .u64 _Z26readonly_gridstride_float4P6float4m_param_1
)
{
	.reg .pred 	%p<4>;
	.reg .b32 	%r<8>;
	.reg .b32 	%f<2>;
	.reg .b64 	%rd<11>;

	ld.param.u64 	%rd7, [_Z26readonly_gridstride_float4P6float4m_param_0];
	ld.param.u64 	%rd8, [_Z26readonly_gridstride_float4P6float4m_param_1];
	mov.u32 	%r2, %tid.x;
	mov.u32 	%r3, %ctaid.x;
	mov.u32 	%r1, %ntid.x;
	mad.lo.s32 	%r4, %r3, %r1, %r2;
	cvt.u64.u32 	%rd10, %r4;
	setp.le.u64 	%p1, %rd8, %rd10;
	@%p1 bra 	$L__BB1_5;
	mov.u32 	%r5, %nctaid.x;
	mul.lo.s32 	%r6, %r1, %r5;
	cvt.u64.u32 	%rd2, %r6;
	cvta.to.global.u64 	%rd3, %rd7;
$L__BB1_2:
	shl.b64 	%rd9, %rd10, 4;
	add.s64 	%rd5, %rd3, %rd9;
	ld.global.f32 	%f1, [%rd5];
	setp.neu.f32 	%p2, %f1, 0f3F800000;
	@%p2 bra 	$L__BB1_4;
	mov.b32 	%r7, 1065353216;
	st.global.u32 	[%rd5], %r7;
$L__BB1_4:
	add.s64 	%rd10, %rd10, %rd2;
	setp.lt.u64 	%p3, %rd10, %rd8;
	@%p3 bra 	$L__BB1_2;
$L__BB1_5:
	ret;

}


// ===== COMPILED SASS (sm_100) =====

	.target	sm_100

	.elftype	@"ET_EXEC"


//--------------------- .note.nv.tkinfo           --------------------------
	.section	.note.nv.tkinfo,"",@"SHT_NOTE"
	.sectionflags	@"SHF_NOTE_NV_TKINFO"
	.tkinfo
        /*0018*/ 	.word	0x00000002
        /*0030*/ 	.string	""
        /*0030*/ 	.string	"ptxas"
        /*0030*/ 	.string	"Cuda compilation tools, release 13.0, V13.0.88"
        /*0030*/ 	.string	"Build cuda_13.0.r13.0/compiler.36424714_0"
        /*0030*/ 	.string	"-arch sm_100 -m 64 "



//--------------------- .note.nv.cuinfo           --------------------------
	.section	.note.nv.cuinfo,"",@"SHT_NOTE"
	.sectionflags	@"SHF_NOTE_NV_CUINFO"
        /*0018*/ 	.short	0x0002
        /*001a*/ 	.short	0x0064
        /*001c*/ 	.short	0x0082
	.zero		2


//--------------------- .nv.info                  --------------------------
	.section	.nv.info,"",@"SHT_CUDA_INFO"
	.align	4


	//----- nvinfo : EIATTR_REGCOUNT
	.align		4
        /*0000*/ 	.byte	0x04, 0x2f
        /*0002*/ 	.short	(.L_1 - .L_0)
	.align		4
.L_0:
        /*0004*/ 	.word	index@(_Z15readonly_float4P6float4m)
        /*0008*/ 	.word	0x00000008


	//----- nvinfo : EIATTR_FRAME_SIZE
	.align		4
.L_1:
        /*000c*/ 	.byte	0x04, 0x11
        /*000e*/ 	.short	(.L_3 - .L_2)
	.align		4
.L_2:
        /*0010*/ 	.word	index@(_Z15readonly_float4P6float4m)
        /*0014*/ 	.word	0x00000000


	//----- nvinfo : EIATTR_REGCOUNT
	.align		4
.L_3:
        /*0018*/ 	.byte	0x04, 0x2f
        /*001a*/ 	.short	(.L_5 - .L_4)
	.align		4
.L_4:
        /*001c*/ 	.word	index@(_Z26readonly_gridstride_float4P6float4m)
        /*0020*/ 	.word	0x0000000a


	//----- nvinfo : EIATTR_FRAME_SIZE
	.align		4
.L_5:
        /*0024*/ 	.byte	0x04, 0x11
        /*0026*/ 	.short	(.L_7 - .L_6)
	.align		4
.L_6:
        /*0028*/ 	.word	index@(_Z26readonly_gridstride_float4P6float4m)
        /*002c*/ 	.word	0x00000000


	//----- nvinfo : EIATTR_MIN_STACK_SIZE
	.align		4
.L_7:
        /*0030*/ 	.byte	0x04, 0x12
        /*0032*/ 	.short	(.L_9 - .L_8)
	.align		4
.L_8:
        /*0034*/ 	.word	index@(_Z26readonly_gridstride_float4P6float4m)
        /*0038*/ 	.word	0x00000000


	//----- nvinfo : EIATTR_MIN_STACK_SIZE
	.align		4
.L_9:
        /*003c*/ 	.byte	0x04, 0x12
        /*003e*/ 	.short	(.L_11 - .L_10)
	.align		4
.L_10:
        /*0040*/ 	.word	index@(_Z15readonly_float4P6float4m)
        /*0044*/ 	.word	0x00000000
.L_11:


//--------------------- .nv.compat                --------------------------
	.section	.nv.compat,"",@"SHT_CUDA_COMPAT_INFO"
	.align	4
        /*0000*/ 	.byte	0x02, 0x09, 0x00, 0x00, 0x02, 0x02, 0x01, 0x00, 0x02, 0x05, 0x05, 0x00, 0x03, 0x07, 0x01, 0x01
        /*0010*/ 	.byte	0x02, 0x03, 0x00, 0x00, 0x02, 0x06, 0x01, 0x00, 0x04, 0x0b, 0x08, 0x00, 0x01, 0x00, 0x00, 0x00
        /*0020*/ 	.byte	0x00, 0x00, 0x00, 0x00


//--------------------- .nv.info._Z26readonly_gridstride_float4P6float4m --------------------------
	.section	.nv.info._Z26readonly_gridstride_float4P6float4m,"",@"SHT_CUDA_INFO"
	.sectionflags	@""
	.align	4


	//----- nvinfo : EIATTR_CUDA_API_VERSION
	.align		4
        /*0000*/ 	.byte	0x04, 0x37
        /*0002*/ 	.short	(.L_13 - .L_12)
.L_12:
        /*0004*/ 	.word	0x00000082


	//----- nvinfo : EIATTR_KPARAM_INFO
	.align		4
.L_13:
        /*0008*/ 	.byte	0x04, 0x17
        /*000a*/ 	.short	(.L_15 - .L_14)
.L_14:
        /*000c*/ 	.word	0x00000000
        /*0010*/ 	.short	0x0001
        /*0012*/ 	.short	0x0008
        /*0014*/ 	.byte	0x00, 0xf0, 0x21, 0x00


	//----- nvinfo : EIATTR_KPARAM_INFO
	.align		4
.L_15:
        /*0018*/ 	.byte	0x04, 0x17
        /*001a*/ 	.short	(.L_17 - .L_16)
.L_16:
        /*001c*/ 	.word	0x00000000
        /*0020*/ 	.short	0x0000
        /*0022*/ 	.short	0x0000
        /*0024*/ 	.byte	0x00, 0xf5, 0x21, 0x00


	//----- nvinfo : EIATTR_SPARSE_MMA_MASK
	.align		4
.L_17:
        /*0028*/ 	.byte	0x03, 0x50
        /*002a*/ 	.short	0x0000


	//----- nvinfo : EIATTR_MAXREG_COUNT
	.align		4
        /*002c*/ 	.byte	0x03, 0x1b
        /*002e*/ 	.short	0x00ff


	//----- nvinfo : EIATTR_MERCURY_ISA_VERSION
	.align		4
        /*0030*/ 	.byte	0x03, 0x5f
        /*0032*/ 	.short	0x0101


	//----- nvinfo : EIATTR_VRC_CTA_INIT_COUNT
	.align		4
        /*0034*/ 	.byte	0x02, 0x4a
	.zero		1
	.zero		1


	//----- nvinfo : EIATTR_EXIT_INSTR_OFFSETS
	.align		4
        /*0038*/ 	.byte	0x04, 0x1c
        /*003a*/ 	.short	(.L_19 - .L_18)


	//   ....[0]....
.L_18:
        /*003c*/ 	.word	0x00000080


	//   ....[1]....
        /*0040*/ 	.word	0x000001a0


	//----- nvinfo : EIATTR_CRS_STACK_SIZE
	.align		4
.L_19:
        /*0044*/ 	.byte	0x04, 0x1e
        /*0046*/ 	.short	(.L_21 - .L_20)
.L_20:
        /*0048*/ 	.word	0x00000000


	//----- nvinfo : EIATTR_CBANK_PARAM_SIZE
	.align		4
.L_21:
        /*004c*/ 	.byte	0x03, 0x19
        /*004e*/ 	.short	0x0010


	//----- nvinfo : EIATTR_PARAM_CBANK
	.align		4
        /*0050*/ 	.byte	0x04, 0x0a
        /*0052*/ 	.short	(.L_23 - .L_22)
	.align		4
.L_22:
        /*0054*/ 	.word	index@(.nv.constant0._Z26readonly_gridstride_float4P6float4m)
        /*0058*/ 	.short	0x0380
        /*005a*/ 	.short	0x0010


	//----- nvinfo : EIATTR_SW_WAR
	.align		4
.L_23:
        /*005c*/ 	.byte	0x04, 0x36
        /*005e*/ 	.short	(.L_25 - .L_24)
.L_24:
        /*0060*/ 	.word	0x00000008
.L_25:


//--------------------- .nv.info._Z15readonly_float4P6float4m --------------------------
	.section	.nv.info._Z15readonly_float4P6float4m,"",@"SHT_CUDA_INFO"
	.sectionflags	@""
	.align	4


	//----- nvinfo : EIATTR_CUDA_API_VERSION
	.align		4
        /*0000*/ 	.byte	0x04, 0x37
        /*0002*/ 	.short	(.L_27 - .L_26)
.L_26:
        /*0004*/ 	.word	0x00000082


	//----- nvinfo : EIATTR_KPARAM_INFO
	.align		4
.L_27:
        /*0008*/ 	.byte	0x04, 0x17
        /*000a*/ 	.short	(.L_29 - .L_28)
.L_28:
        /*000c*/ 	.word	0x00000000
        /*0010*/ 	.short	0x0001
        /*0012*/ 	.short	0x0008
        /*0014*/ 	.byte	0x00, 0xf0, 0x21, 0x00


	//----- nvinfo : EIATTR_KPARAM_INFO
	.align		4
.L_29:
        /*0018*/ 	.byte	0x04, 0x17
        /*001a*/ 	.short	(.L_31 - .L_30)
.L_30:
        /*001c*/ 	.word	0x00000000
        /*0020*/ 	.short	0x0000
        /*0022*/ 	.short	0x0000
        /*0024*/ 	.byte	0x00, 0xf5, 0x21, 0x00


	//----- nvinfo : EIATTR_SPARSE_MMA_MASK
	.align		4
.L_31:
        /*0028*/ 	.byte	0x03, 0x50
        /*002a*/ 	.short	0x0000


	//----- nvinfo : EIATTR_MAXREG_COUNT
	.align		4
        /*002c*/ 	.byte	0x03, 0x1b
        /*002e*/ 	.short	0x00ff


	//----- nvinfo : EIATTR_MERCURY_ISA_VERSION
	.align		4
        /*0030*/ 	.byte	0x03, 0x5f
        /*0032*/ 	.short	0x0101


	//----- nvinfo : EIATTR_VRC_CTA_INIT_COUNT
	.align		4
        /*0034*/ 	.byte	0x02, 0x4a
	.zero		1
	.zero		1


	//----- nvinfo : EIATTR_EXIT_INSTR_OFFSETS
	.align		4
        /*0038*/ 	.byte	0x04, 0x1c
        /*003a*/ 	.short	(.L_33 - .L_32)


	//   ....[0]....
.L_32:
        /*003c*/ 	.word	0x00000080


	//   ....[1]....
        /*0040*/ 	.word	0x000000f0


	//   ....[2]....
        /*0044*/ 	.word	0x00000120


	//----- nvinfo : EIATTR_CBANK_PARAM_SIZE
	.align		4
.L_33:
        /*0048*/ 	.byte	0x03, 0x19
        /*004a*/ 	.short	0x0010


	//----- nvinfo : EIATTR_PARAM_CBANK
	.align		4
        /*004c*/ 	.byte	0x04, 0x0a
        /*004e*/ 	.short	(.L_35 - .L_34)
	.align		4
.L_34:
        /*0050*/ 	.word	index@(.nv.constant0._Z15readonly_float4P6float4m)
        /*0054*/ 	.short	0x0380
        /*0056*/ 	.short	0x0010


	//----- nvinfo : EIATTR_SW_WAR
	.align		4
.L_35:
        /*0058*/ 	.byte	0x04, 0x36
        /*005a*/ 	.short	(.L_37 - .L_36)
.L_36:
        /*005c*/ 	.word	0x00000008
.L_37:


//--------------------- .nv.callgraph             --------------------------
	.section	.nv.callgraph,"",@"SHT_CUDA_CALLGRAPH"
	.align	4
	.sectionentsize	8
	.align		4
        /*0000*/ 	.word	0x00000000
	.align		4
        /*0004*/ 	.word	0xffffffff
	.align		4
        /*0008*/ 	.word	0x00000000
	.align		4
        /*000c*/ 	.word	0xfffffffe
	.align		4
        /*0010*/ 	.word	0x00000000
	.align		4
        /*0014*/ 	.word	0xfffffffd
	.align		4
        /*0018*/ 	.word	0x00000000
	.align		4
        /*001c*/ 	.word	0xfffffffc


//--------------------- .text._Z26readonly_gridstride_float4P6float4m --------------------------
	.section	.text._Z26readonly_gridstride_float4P6float4m,"ax",@progbits
	.align	128
        .global         _Z26readonly_gridstride_float4P6float4m
        .type           _Z26readonly_gridstride_float4P6float4m,@function
        .size           _Z26readonly_gridstride_float4P6float4m,(.L_x_3 - _Z26readonly_gridstride_float4P6float4m)
        .other          _Z26readonly_gridstride_float4P6float4m,@"STO_CUDA_ENTRY STV_DEFAULT"
_Z26readonly_gridstride_float4P6float4m:
.text._Z26readonly_gridstride_float4P6float4m:
[----:B------:R-:W-:Y:S01]  /*0000*/  LDC R1, c[0x0][0x37c] ;  /* 0x0000df00ff017b82 */ /* 0x000fe20000000800 */
[----:B------:R-:W0:Y:S07]  /*0010*/  S2R R0, SR_TID.X ;  /* 0x0000000000007919 */ /* 0x000e2e0000002100 */
[----:B------:R-:W0:Y:S01]  /*0020*/  S2UR UR4, SR_CTAID.X ;  /* 0x00000000000479c3 */ /* 0x000e220000002500 */
[----:B------:R-:W1:Y:S07]  /*0030*/  LDCU.64 UR6, c[0x0][0x388] ;  /* 0x00007100ff0677ac */ /* 0x000e6e0008000a00 */
[----:B------:R-:W0:Y:S02]  /*0040*/  LDC R3, c[0x0][0x360] ;  /* 0x0000d800ff037b82 */ /* 0x000e240000000800 */
[----:B0-----:R-:W-:-:S05]  /*0050*/  IMAD R0, R3, UR4, R0 ;  /* 0x0000000403007c24 */ /* 0x001fca000f8e0200 */
[----:B-1----:R-:W-:-:S04]  /*0060*/  ISETP.GE.U32.AND P0, PT, R0, UR6, PT ;  /* 0x0000000600007c0c */ /* 0x002fc8000bf06070 */
[----:B------:R-:W-:-:S13]  /*0070*/  ISETP.GE.U32.AND.EX P0, PT, RZ, UR7, PT, P0 ;  /* 0x00000007ff007c0c */ /* 0x000fda000bf06100 */
[----:B------:R-:W-:Y:S05]  /*0080*/  @P0 EXIT ;  /* 0x000000000000094d */ /* 0x000fea0003800000 */
[----:B------:R-:W0:Y:S01]  /*0090*/  LDCU UR4, c[0x0][0x370] ;  /* 0x00006e00ff0477ac */ /* 0x000e220008000800 */
[----:B------:R-:W-:Y:S02]  /*00a0*/  IMAD.MOV.U32 R5, RZ, RZ, R0 ;  /* 0x000000ffff057224 */ /* 0x000fe400078e0000 */
[----:B------:R-:W-:Y:S01]  /*00b0*/  IMAD.MOV.U32 R4, RZ, RZ, RZ ;  /* 0x000000ffff047224 */ /* 0x000fe200078e00ff */
[----:B------:R-:W1:Y:S01]  /*00c0*/  LDCU.64 UR6, c[0x0][0x358] ;  /* 0x00006b00ff0677ac */ /* 0x000e620008000a00 */
[----:B------:R-:W2:Y:S01]  /*00d0*/  LDCU.128 UR8, c[0x0][0x380] ;  /* 0x00007000ff0877ac */ /* 0x000ea20008000c00 */
[----:B0-----:R-:W-:-:S07]  /*00e0*/  IMAD R0, R3, UR4, RZ ;  /* 0x0000000403007c24 */ /* 0x001fce000f8e02ff */
.L_x_0:
[----:B--2---:R-:W-:-:S04]  /*00f0*/  LEA R2, P0, R5, UR8, 0x4 ;  /* 0x0000000805027c11 */ /* 0x004fc8000f8020ff */
[----:B------:R-:W-:-:S05]  /*0100*/  LEA.HI.X R3, R5, UR9, R4, 0x4, P0 ;  /* 0x0000000905037c11 */ /* 0x000fca00080f2404 */
[----:B-1----:R-:W2:Y:S02]  /*0110*/  LDG.E R6, desc[UR6][R2.64] ;  /* 0x0000000602067981 */ /* 0x002ea4000c1e1900 */
[----:B--2---:R-:W-:-:S13]  /*0120*/  FSETP.NEU.AND P0, PT, R6, 1, PT ;  /* 0x3f8000000600780b */ /* 0x004fda0003f0d000 */
[----:B------:R-:W-:-:S05]  /*0130*/  @!P0 IMAD.MOV.U32 R7, RZ, RZ, 0x3f800000 ;  /* 0x3f800000ff078424 */ /* 0x000fca00078e00ff */
[----:B------:R0:W-:Y:S01]  /*0140*/  @!P0 STG.E desc[UR6][R2.64], R7 ;  /* 0x0000000702008986 */ /* 0x0001e2000c101906 */
[----:B------:R-:W-:-:S05]  /*0150*/  IADD3 R5, P0, PT, R0, R5, RZ ;  /* 0x0000000500057210 */ /* 0x000fca0007f1e0ff */
[----:B------:R-:W-:Y:S01]  /*0160*/  IMAD.X R4, RZ, RZ, R4, P0 ;  /* 0x000000ffff047224 */ /* 0x000fe200000e0604 */
[----:B------:R-:W-:-:S04]  /*0170*/  ISETP.GE.U32.AND P0, PT, R5, UR10, PT ;  /* 0x0000000a05007c0c */ /* 0x000fc8000bf06070 */
[----:B------:R-:W-:-:S13]  /*0180*/  ISETP.GE.U32.AND.EX P0, PT, R4, UR11, PT, P0 ;  /* 0x0000000b04007c0c */ /* 0x000fda000bf06100 */
[----:B0-----:R-:W-:Y:S05]  /*0190*/  @!P0 BRA `(.L_x_0) ;  /* 0xfffffffc00d48947 */ /* 0x001fea000383ffff */
[----:B------:R-:W-:Y:S05]  /*01a0*/  EXIT ;  /* 0x000000000000794d */ /* 0x000fea0003800000 */
.L_x_1:
[----:B------:R-:W-:-:S00]  /*01b0*/  BRA `(.L_x_1) ;  /* 0xfffffffc00fc7947 */ /* 0x000fc0000383ffff */
[----:B------:R-:W-:-:S00]  /*01c0*/  NOP ;  /* 0x0000000000007918 */ /* 0x000fc00000000000 */
        /* <DEDUP_REMOVED lines=11> */
.L_x_3:


//--------------------- .text._Z15readonly_float4P6float4m --------------------------
	.section	.text._Z15readonly_float4P6float4m,"ax",@progbits
	.align	128
        .global         _Z15readonly_float4P6float4m
        .type           _Z15readonly_float4P6float4m,@function
        .size           _Z15readonly_float4P6float4m,(.L_x_4 - _Z15readonly_float4P6float4m)
        .other          _Z15readonly_float4P6float4m,@"STO_CUDA_ENTRY STV_DEFAULT"
_Z15readonly_float4P6float4m:
.text._Z15readonly_float4P6float4m:
        /* <DEDUP_REMOVED lines=9> */
[----:B------:R-:W0:Y:S01]  /*0090*/  LDCU.64 UR6, c[0x0][0x380] ;  /* 0x00007000ff0677ac */ /* 0x000e220008000a00 */
[----:B------:R-:W1:Y:S01]  /*00a0*/  LDCU.64 UR4, c[0x0][0x358] ;  /* 0x00006b00ff0477ac */ /* 0x000e620008000a00 */
[----:B0-----:R-:W-:-:S04]  /*00b0*/  LEA R2, P0, R0, UR6, 0x4 ;  /* 0x0000000600027c11 */ /* 0x001fc8000f8020ff */
[----:B------:R-:W-:-:S05]  /*00c0*/  LEA.HI.X R3, R0, UR7, RZ, 0x4, P0 ;  /* 0x0000000700037c11 */ /* 0x000fca00080f24ff */
[----:B-1----:R-:W2:Y:S02]  /*00d0*/  LDG.E R0, desc[UR4][R2.64] ;  /* 0x0000000402007981 */ /* 0x002ea4000c1e1900 */
[----:B--2---:R-:W-:-:S13]  /*00e0*/  FSETP.NEU.AND P0, PT, R0, 1, PT ;  /* 0x3f8000000000780b */ /* 0x004fda0003f0d000 */
[----:B------:R-:W-:Y:S05]  /*00f0*/  @P0 EXIT ;  /* 0x000000000000094d */ /* 0x000fea0003800000 */
[----:B------:R-:W-:-:S05]  /*0100*/  IMAD.MOV.U32 R5, RZ, RZ, 0x3f800000 ;  /* 0x3f800000ff057424 */ /* 0x000fca00078e00ff */
[----:B------:R-:W-:Y:S01]  /*0110*/  STG.E desc[UR4][R2.64], R5 ;  /* 0x0000000502007986 */ /* 0x000fe2000c101904 */
[----:B------:R-:W-:Y:S05]  /*0120*/  EXIT ;  /* 0x000000000000794d */ /* 0x000fea0003800000 */
.L_x_2:
        /* <DEDUP_REMOVED lines=13> */
.L_x_4:


//--------------------- .nv.shared.reserved.0     --------------------------
	.section	.nv.shared.reserved.0,"aw",@nobits
	.weak		__nv_reservedSMEM_offset_0_alias
	.size		__nv_reservedSMEM_offset_0_alias, 0, 64
	.other		__nv_reservedSMEM_offset_0_alias,@"STO_CUDA_RESERVED_SHARED STV_DEFAULT"
__nv_reservedSMEM_offset_0_alias:
	.zero		0
	.zero		64


//--------------------- .nv.constant0._Z26readonly_gridstride_float4P6float4m --------------------------
	.section	.nv.constant0._Z26readonly_gridstride_float4P6float4m,"a",@progbits
	.sectionflags	@""
	.align	4
.nv.constant0._Z26readonly_gridstride_float4P6float4m:
	.zero		912


//--------------------- .nv.constant0._Z15readonly_float4P6float4m --------------------------
	.section	.nv.constant0._Z15readonly_float4P6float4m,"a",@progbits
	.sectionflags	@""
	.align	4
.nv.constant0._Z15readonly_float4P6float4m:
	.zero		912


//--------------------- SYMBOLS --------------------------

	.type		.nv.reservedSmem.offset0,@object
	.size		.nv.reservedSmem.offset0,0x4
